	.headerflags	@"EF_CUDA_TEXMODE_UNIFIED EF_CUDA_64BIT_ADDRESS EF_CUDA_ACCELERATORS EF_CUDA_SM90 EF_CUDA_VIRTUAL_SM(EF_CUDA_SM90)"
	.elftype	@"ET_EXEC"


//--------------------- .nv.info                  --------------------------
	.section	.nv.info,"",@"SHT_CUDA_INFO"
	.align	4


	//----- nvinfo : EIATTR_REGCOUNT
	.align		4
        /*0000*/ 	.byte	0x04, 0x2f
        /*0002*/ 	.short	(.L_3 - .L_2)
	.align		4
.L_2:
        /*0004*/ 	.word	index@(triton_poi_fused__native_batch_norm_legit_no_training_relu_7)
        /*0008*/ 	.word	0x00000012


	//----- nvinfo : EIATTR_MIN_STACK_SIZE
	.align		4
.L_3:
        /*000c*/ 	.byte	0x04, 0x12
        /*000e*/ 	.short	(.L_5 - .L_4)
	.align		4
.L_4:
        /*0010*/ 	.word	index@(triton_poi_fused__native_batch_norm_legit_no_training_relu_7)
        /*0014*/ 	.word	0x00000000


	//----- nvinfo : EIATTR_FRAME_SIZE
	.align		4
.L_5:
        /*0018*/ 	.byte	0x04, 0x11
        /*001a*/ 	.short	(.L_7 - .L_6)
	.align		4
.L_6:
        /*001c*/ 	.word	index@(triton_poi_fused__native_batch_norm_legit_no_training_relu_7)
        /*0020*/ 	.word	0x00000000


	//----- nvinfo : EIATTR_MIN_STACK_SIZE
	.align		4
.L_7:
        /*0024*/ 	.byte	0x04, 0x12
        /*0026*/ 	.short	(.L_9 - .L_8)
	.align		4
.L_8:
        /*0028*/ 	.word	index@(triton_poi_fused__native_batch_norm_legit_no_training_relu_7)
        /*002c*/ 	.word	0x00000000
.L_9:


//--------------------- .nv.info.triton_poi_fused__native_batch_norm_legit_no_training_relu_7 --------------------------
	.section	.nv.info.triton_poi_fused__native_batch_norm_legit_no_training_relu_7,"",@"SHT_CUDA_INFO"
	.sectionflags	@""
	.align	4


	//----- nvinfo : EIATTR_CUDA_API_VERSION
	.align		4
        /*0000*/ 	.byte	0x04, 0x37
        /*0002*/ 	.short	(.L_11 - .L_10)
.L_10:
        /*0004*/ 	.word	0x0000007c


	//----- nvinfo : EIATTR_KPARAM_INFO
	.align		4
.L_11:
        /*0008*/ 	.byte	0x04, 0x17
        /*000a*/ 	.short	(.L_13 - .L_12)
.L_12:
        /*000c*/ 	.word	0x00000000
        /*0010*/ 	.short	0x0006
        /*0012*/ 	.short	0x0030
        /*0014*/ 	.byte	0x00, 0xf0, 0x11, 0x00


	//----- nvinfo : EIATTR_KPARAM_INFO
	.align		4
.L_13:
        /*0018*/ 	.byte	0x04, 0x17
        /*001a*/ 	.short	(.L_15 - .L_14)
.L_14:
        /*001c*/ 	.word	0x00000000
        /*0020*/ 	.short	0x0005
        /*0022*/ 	.short	0x0028
        /*0024*/ 	.byte	0x00, 0xf4, 0x21, 0x00


	//----- nvinfo : EIATTR_KPARAM_INFO
	.align		4
.L_15:
        /*0028*/ 	.byte	0x04, 0x17
        /*002a*/ 	.short	(.L_17 - .L_16)
.L_16:
        /*002c*/ 	.word	0x00000000
        /*0030*/ 	.short	0x0004
        /*0032*/ 	.short	0x0020
        /*0034*/ 	.byte	0x00, 0xf4, 0x21, 0x00


	//----- nvinfo : EIATTR_KPARAM_INFO
	.align		4
.L_17:
        /*0038*/ 	.byte	0x04, 0x17
        /*003a*/ 	.short	(.L_19 - .L_18)
.L_18:
        /*003c*/ 	.word	0x00000000
        /*0040*/ 	.short	0x0003
        /*0042*/ 	.short	0x0018
        /*0044*/ 	.byte	0x00, 0xf4, 0x21, 0x00


	//----- nvinfo : EIATTR_KPARAM_INFO
	.align		4
.L_19:
        /*0048*/ 	.byte	0x04, 0x17
        /*004a*/ 	.short	(.L_21 - .L_20)
.L_20:
        /*004c*/ 	.word	0x00000000
        /*0050*/ 	.short	0x0002
        /*0052*/ 	.short	0x0010
        /*0054*/ 	.byte	0x00, 0xf4, 0x21, 0x00


	//----- nvinfo : EIATTR_KPARAM_INFO
	.align		4
.L_21:
        /*0058*/ 	.byte	0x04, 0x17
        /*005a*/ 	.short	(.L_23 - .L_22)
.L_22:
        /*005c*/ 	.word	0x00000000
        /*0060*/ 	.short	0x0001
        /*0062*/ 	.short	0x0008
        /*0064*/ 	.byte	0x00, 0xf4, 0x21, 0x00


	//----- nvinfo : EIATTR_KPARAM_INFO
	.align		4
.L_23:
        /*0068*/ 	.byte	0x04, 0x17
        /*006a*/ 	.short	(.L_25 - .L_24)
.L_24:
        /*006c*/ 	.word	0x00000000
        /*0070*/ 	.short	0x0000
        /*0072*/ 	.short	0x0000
        /*0074*/ 	.byte	0x00, 0xf4, 0x21, 0x00


	//----- nvinfo : EIATTR_SPARSE_MMA_MASK
	.align		4
.L_25:
        /*0078*/ 	.byte	0x03, 0x50
        /*007a*/ 	.short	0x0000


	//----- nvinfo : EIATTR_MAXREG_COUNT
	.align		4
        /*007c*/ 	.byte	0x03, 0x1b
        /*007e*/ 	.short	0x00ff


	//----- nvinfo : EIATTR_EXIT_INSTR_OFFSETS
	.align		4
        /*0080*/ 	.byte	0x04, 0x1c
        /*0082*/ 	.short	(.L_27 - .L_26)


	//   ....[0]....
.L_26:
        /*0084*/ 	.word	0x000003d0


	//----- nvinfo : EIATTR_REQNTID
	.align		4
.L_27:
        /*0088*/ 	.byte	0x04, 0x10
        /*008a*/ 	.short	(.L_29 - .L_28)
.L_28:
        /*008c*/ 	.word	0x00000080
        /*0090*/ 	.word	0x00000001
        /*0094*/ 	.word	0x00000001


	//----- nvinfo : EIATTR_CBANK_PARAM_SIZE
	.align		4
.L_29:
        /*0098*/ 	.byte	0x03, 0x19
        /*009a*/ 	.short	0x0034


	//----- nvinfo : EIATTR_PARAM_CBANK
	.align		4
        /*009c*/ 	.byte	0x04, 0x0a
        /*009e*/ 	.short	(.L_31 - .L_30)
	.align		4
.L_30:
        /*00a0*/ 	.word	index@(.nv.constant0.triton_poi_fused__native_batch_norm_legit_no_training_relu_7)
        /*00a4*/ 	.short	0x0210
        /*00a6*/ 	.short	0x0034


	//----- nvinfo : EIATTR_SW_WAR
	.align		4
.L_31:
        /*00a8*/ 	.byte	0x04, 0x36
        /*00aa*/ 	.short	(.L_33 - .L_32)
.L_32:
        /*00ac*/ 	.word	0x00000008
.L_33:


//--------------------- .nv.callgraph             --------------------------
	.section	.nv.callgraph,"",@"SHT_CUDA_CALLGRAPH"
	.align	4
	.sectionentsize	8
	.align		4
        /*0000*/ 	.word	0x00000000
	.align		4
        /*0004*/ 	.word	0xffffffff
	.align		4
        /*0008*/ 	.word	0x00000000
	.align		4
        /*000c*/ 	.word	0xfffffffe
	.align		4
        /*0010*/ 	.word	0x00000000
	.align		4
        /*0014*/ 	.word	0xfffffffd
	.align		4
        /*0018*/ 	.word	0x00000000
	.align		4
        /*001c*/ 	.word	0xfffffffc


//--------------------- .nv.constant4             --------------------------
	.section	.nv.constant4,"a",@progbits
	.align	8
	.align		8
.nv.constant4:
        /*0000*/ 	.dword	_$_str
	.align		8
        /*0008*/ 	.dword	_$_str_$_2


//--------------------- .text.triton_poi_fused__native_batch_norm_legit_no_training_relu_7 --------------------------
	.section	.text.triton_poi_fused__native_batch_norm_legit_no_training_relu_7,"ax",@progbits
	.align	128
        .global         triton_poi_fused__native_batch_norm_legit_no_training_relu_7
        .type           triton_poi_fused__native_batch_norm_legit_no_training_relu_7,@function
        .size           triton_poi_fused__native_batch_norm_legit_no_training_relu_7,(.L_x_1 - triton_poi_fused__native_batch_norm_legit_no_training_relu_7)
        .other          triton_poi_fused__native_batch_norm_legit_no_training_relu_7,@"STO_CUDA_ENTRY STV_DEFAULT"
triton_poi_fused__native_batch_norm_legit_no_training_relu_7:
.text.triton_poi_fused__native_batch_norm_legit_no_training_relu_7:
[----:B------:R-:W-:Y:S01]  /*0000*/  LDC R1, c[0x0][0x28] ;  /* 0x00000a00ff017b82 */ /* 0x000fe20000000800 */
[----:B------:R-:W1:Y:S07]  /*0010*/  S2R R0, SR_TID.X ;  /* 0x0000000000007919 */ /* 0x000e6e0000002100 */
[----:B------:R-:W2:Y:S01]  /*0020*/  LDC.64 R2, c[0x0][0x220] ;  /* 0x00008800ff027b82 */ /* 0x000ea20000000a00 */
[----:B------:R-:W-:Y:S01]  /*0030*/  ULDC.64 UR4, c[0x0][0x208] ;  /* 0x0000820000047ab9 */ /* 0x000fe20000000a00 */
[----:B------:R-:W3:Y:S06]  /*0040*/  S2R R7, SR_CTAID.X ;  /* 0x0000000000077919 */ /* 0x000eec0000002500 */
[----:B------:R-:W4:Y:S08]  /*0050*/  LDC.64 R8, c[0x0][0x228] ;  /* 0x00008a00ff087b82 */ /* 0x000f300000000a00 */
[----:B------:R-:W5:Y:S01]  /*0060*/  LDC.64 R10, c[0x0][0x230] ;  /* 0x00008c00ff0a7b82 */ /* 0x000f620000000a00 */
[----:B-1----:R-:W-:-:S02]  /*0070*/  SHF.L.U32 R0, R0, 0x1, RZ ;  /* 0x0000000100007819 */ /* 0x002fc400000006ff */
[----:B---3--:R-:W-:Y:S02]  /*0080*/  SHF.R.S32.HI R5, RZ, 0x17, R7 ;  /* 0x00000017ff057819 */ /* 0x008fe40000011407 */
[----:B------:R-:W-:Y:S02]  /*0090*/  LOP3.LUT R0, R0, 0xfe, RZ, 0xc0, !PT ;  /* 0x000000fe00007812 */ /* 0x000fe400078ec0ff */
[----:B------:R-:W-:Y:S02]  /*00a0*/  SGXT R5, R5, 0x1 ;  /* 0x000000010505781a */ /* 0x000fe40000000200 */
[----:B------:R-:W-:Y:S02]  /*00b0*/  LEA R0, R7, R0, 0x8 ;  /* 0x0000000007007211 */ /* 0x000fe400078e40ff */
[----:B------:R-:W1:Y:S02]  /*00c0*/  LDC.64 R6, c[0x0][0x218] ;  /* 0x00008600ff067b82 */ /* 0x000e640000000a00 */
[----:B------:R-:W-:-:S04]  /*00d0*/  LEA.HI R5, R5, R0, RZ, 0x9 ;  /* 0x0000000005057211 */ /* 0x000fc800078f48ff */
[----:B------:R-:W-:-:S04]  /*00e0*/  LOP3.LUT R5, R5, 0xfffffe00, RZ, 0xc0, !PT ;  /* 0xfffffe0005057812 */ /* 0x000fc800078ec0ff */
[----:B------:R-:W-:Y:S02]  /*00f0*/  IADD3 R13, R0, -R5, RZ ;  /* 0x80000005000d7210 */ /* 0x000fe40007ffe0ff */
[----:B------:R-:W3:Y:S03]  /*0100*/  LDC.64 R4, c[0x0][0x210] ;  /* 0x00008400ff047b82 */ /* 0x000ee60000000a00 */
[----:B--2---:R-:W-:-:S06]  /*0110*/  IMAD.WIDE R2, R13, 0x4, R2 ;  /* 0x000000040d027825 */ /* 0x004fcc00078e0202 */
[----:B------:R-:W2:Y:S01]  /*0120*/  LDG.E.EL.64 R2, desc[UR4][R2.64] ;  /* 0x0000000402027981 */ /* 0x000ea2000c2e1b00 */
[----:B-1----:R-:W-:-:S04]  /*0130*/  IMAD.WIDE R6, R13, 0x4, R6 ;  /* 0x000000040d067825 */ /* 0x002fc800078e0206 */
[C---:B----4-:R-:W-:Y:S02]  /*0140*/  IMAD.WIDE R8, R13.reuse, 0x4, R8 ;  /* 0x000000040d087825 */ /* 0x050fe400078e0208 */
[----:B------:R-:W4:Y:S02]  /*0150*/  LDG.E.EL.64 R6, desc[UR4][R6.64] ;  /* 0x0000000406067981 */ /* 0x000f24000c2e1b00 */
[----:B-----5:R-:W-:Y:S02]  /*0160*/  IMAD.WIDE R10, R13, 0x4, R10 ;  /* 0x000000040d0a7825 */ /* 0x020fe400078e020a */
[----:B------:R-:W5:Y:S02]  /*0170*/  LDG.E.EL.64 R8, desc[UR4][R8.64] ;  /* 0x0000000408087981 */ /* 0x000f64000c2e1b00 */
[----:B---3--:R-:W-:Y:S02]  /*0180*/  IMAD.WIDE R4, R0, 0x4, R4 ;  /* 0x0000000400047825 */ /* 0x008fe400078e0204 */
[----:B------:R-:W5:Y:S04]  /*0190*/  LDG.E.EL.64 R10, desc[UR4][R10.64] ;  /* 0x000000040a0a7981 */ /* 0x000f68000c2e1b00 */
[----:B------:R-:W4:Y:S01]  /*01a0*/  LDG.E.64 R4, desc[UR4][R4.64] ;  /* 0x0000000404047981 */ /* 0x000f22000c1e1b00 */
[----:B------:R-:W-:Y:S01]  /*01b0*/  HFMA2.MMA R14, -RZ, RZ, 1.625, 0 ;  /* 0x3e800000ff0e7435 */ /* 0x000fe200000001ff */
[----:B--2---:R-:W-:Y:S01]  /*01c0*/  FADD R2, R2, 9.9999997473787516356e-06 ;  /* 0x3727c5ac02027421 */ /* 0x004fe20000000000 */
[----:B------:R-:W-:-:S03]  /*01d0*/  FADD R3, R3, 9.9999997473787516356e-06 ;  /* 0x3727c5ac03037421 */ /* 0x000fc60000000000 */
[----:B------:R-:W1:Y:S08]  /*01e0*/  MUFU.SQRT R12, R2 ;  /* 0x00000002000c7308 */ /* 0x000e700000002000 */
[----:B------:R2:W3:Y:S01]  /*01f0*/  MUFU.SQRT R13, R3 ;  /* 0x00000003000d7308 */ /* 0x0004e20000002000 */
[C---:B-1----:R-:W-:Y:S02]  /*0200*/  FSETP.GT.AND P0, PT, R12.reuse, 8.50705917302346158658e+37, PT ;  /* 0x7e8000000c00780b */ /* 0x042fe40003f04000 */
[----:B------:R-:W-:Y:S01]  /*0210*/  FSETP.GEU.AND P2, PT, R12, 1.175494350822287508e-38, PT ;  /* 0x008000000c00780b */ /* 0x000fe20003f4e000 */
[----:B--2---:R-:W1:Y:S01]  /*0220*/  LDC.64 R2, c[0x0][0x238] ;  /* 0x00008e00ff027b82 */ /* 0x004e620000000a00 */
[----:B---3--:R-:W-:-:S02]  /*0230*/  FSETP.GT.AND P1, PT, R13, 8.50705917302346158658e+37, PT ;  /* 0x7e8000000d00780b */ /* 0x008fc40003f24000 */
[----:B------:R-:W-:-:S07]  /*0240*/  FSETP.GEU.AND P3, PT, R13, 1.175494350822287508e-38, PT ;  /* 0x008000000d00780b */ /* 0x000fce0003f6e000 */
[----:B------:R-:W-:-:S04]  /*0250*/  @P0 FMUL R12, R12, 0.25 ;  /* 0x3e8000000c0c0820 */ /* 0x000fc80000400000 */
[----:B------:R-:W-:Y:S01]  /*0260*/  @!P2 FMUL R12, R12, 16777216 ;  /* 0x4b8000000c0ca820 */ /* 0x000fe20000400000 */
[----:B------:R-:W-:-:S04]  /*0270*/  @P1 FMUL R13, R13, 0.25 ;  /* 0x3e8000000d0d1820 */ /* 0x000fc80000400000 */
[----:B------:R-:W-:Y:S01]  /*0280*/  @!P3 FMUL R13, R13, 16777216 ;  /* 0x4b8000000d0db820 */ /* 0x000fe20000400000 */
[----:B------:R-:W2:Y:S01]  /*0290*/  MUFU.RCP R12, R12 ;  /* 0x0000000c000c7308 */ /* 0x000ea20000001000 */
[----:B------:R-:W-:-:S07]  /*02a0*/  FSEL R15, R14, 1, P0 ;  /* 0x3f8000000e0f7808 */ /* 0x000fce0000000000 */
[----:B------:R-:W3:Y:S01]  /*02b0*/  MUFU.RCP R13, R13 ;  /* 0x0000000d000d7308 */ /* 0x000ee20000001000 */
[----:B------:R-:W-:Y:S01]  /*02c0*/  FSEL R14, R14, 1, P1 ;  /* 0x3f8000000e0e7808 */ /* 0x000fe20000800000 */
[----:B------:R-:W-:-:S04]  /*02d0*/  @!P2 FMUL R15, R15, 16777216 ;  /* 0x4b8000000f0fa820 */ /* 0x000fc80000400000 */
[----:B------:R-:W-:Y:S01]  /*02e0*/  @!P3 FMUL R14, R14, 16777216 ;  /* 0x4b8000000e0eb820 */ /* 0x000fe20000400000 */
[----:B----4-:R-:W-:Y:S01]  /*02f0*/  FADD R5, R5, -R7 ;  /* 0x8000000705057221 */ /* 0x010fe20000000000 */
[----:B------:R-:W-:Y:S01]  /*0300*/  FADD R4, R4, -R6 ;  /* 0x8000000604047221 */ /* 0x000fe20000000000 */
[----:B--2---:R-:W-:Y:S01]  /*0310*/  FMUL R15, R12, R15 ;  /* 0x0000000f0c0f7220 */ /* 0x004fe20000400000 */
[----:B---3--:R-:W-:-:S03]  /*0320*/  FMUL R14, R13, R14 ;  /* 0x0000000e0d0e7220 */ /* 0x008fc60000400000 */
[----:B------:R-:W-:Y:S01]  /*0330*/  FMUL R15, R4, R15 ;  /* 0x0000000f040f7220 */ /* 0x000fe20000400000 */
[----:B------:R-:W-:-:S03]  /*0340*/  FMUL R14, R5, R14 ;  /* 0x0000000e050e7220 */ /* 0x000fc60000400000 */
[----:B-----5:R-:W-:Y:S01]  /*0350*/  FFMA R8, R8, R15, R10 ;  /* 0x0000000f08087223 */ /* 0x020fe2000000000a */
[----:B------:R-:W-:-:S04]  /*0360*/  FFMA R9, R9, R14, R11 ;  /* 0x0000000e09097223 */ /* 0x000fc8000000000b */
[----:B------:R-:W-:Y:S02]  /*0370*/  FSETP.GEU.AND P0, PT, R8, RZ, PT ;  /* 0x000000ff0800720b */ /* 0x000fe40003f0e000 */
[C---:B------:R-:W-:Y:S01]  /*0380*/  FSETP.GEU.AND P1, PT, R9.reuse, RZ, PT ;  /* 0x000000ff0900720b */ /* 0x040fe20003f2e000 */
[----:B-1----:R-:W-:Y:S01]  /*0390*/  IMAD.WIDE R2, R0, 0x4, R2 ;  /* 0x0000000400027825 */ /* 0x002fe200078e0202 */
[----:B------:R-:W-:Y:S02]  /*03a0*/  FSEL R8, R8, RZ, P0 ;  /* 0x000000ff08087208 */ /* 0x000fe40000000000 */
[----:B------:R-:W-:-:S05]  /*03b0*/  FSEL R9, R9, RZ, P1 ;  /* 0x000000ff09097208 */ /* 0x000fca0000800000 */
[----:B------:R-:W-:Y:S01]  /*03c0*/  STG.E.64 desc[UR4][R2.64], R8 ;  /* 0x0000000802007986 */ /* 0x000fe2000c101b04 */
[----:B------:R-:W-:Y:S05]  /*03d0*/  EXIT ;  /* 0x000000000000794d */ /* 0x000fea0003800000 */
.L_x_0:
[----:B------:R-:W-:-:S00]  /*03e0*/  BRA `(.L_x_0) ;  /* 0xfffffffc00fc7947 */ /* 0x000fc0000383ffff */
[----:B------:R-:W-:-:S00]  /*03f0*/  NOP ;  /* 0x0000000000007918 */ /* 0x000fc00000000000 */
        /* <DEDUP_REMOVED lines=8> */
.L_x_1:


//--------------------- .nv.global.init           --------------------------
	.section	.nv.global.init,"aw",@progbits
.nv.global.init:
	.type		_$_str,@object
	.size		_$_str,(_$_str_$_2 - _$_str)
_$_str:
        /*0000*/ 	.byte	0x5f, 0x5f, 0x43, 0x55, 0x44, 0x41, 0x5f, 0x46, 0x54, 0x5a, 0x00
	.type		_$_str_$_2,@object
	.size		_$_str_$_2,(.L_1 - _$_str_$_2)
_$_str_$_2:
        /*000b*/ 	.byte	0x5f, 0x5f, 0x43, 0x55, 0x44, 0x41, 0x5f, 0x50, 0x52, 0x45, 0x43, 0x5f, 0x53, 0x51, 0x52, 0x54
        /*001b*/ 	.byte	0x00
.L_1:


//--------------------- .nv.constant0.triton_poi_fused__native_batch_norm_legit_no_training_relu_7 --------------------------
	.section	.nv.constant0.triton_poi_fused__native_batch_norm_legit_no_training_relu_7,"a",@progbits
	.sectionflags	@""
	.align	4
.nv.constant0.triton_poi_fused__native_batch_norm_legit_no_training_relu_7:
	.zero		580
